//
// Generated by NVIDIA NVVM Compiler
//
// Compiler Build ID: CL-36424714
// Cuda compilation tools, release 13.0, V13.0.88
// Based on NVVM 20.0.0
//

.version 9.0
.target sm_100
.address_size 64

	// .globl	_Z6simplePf
.extern .func  (.param .b32 func_retval0) vprintf
(
	.param .b64 vprintf_param_0,
	.param .b64 vprintf_param_1
)
;
.func  (.param .b64 func_retval0) __internal_accurate_pow
(
	.param .b64 __internal_accurate_pow_param_0
)
;
.global .align 1 .b8 $str[9] = {98, 111, 110, 106, 111, 117, 114, 10};

.visible .entry _Z6simplePf(
	.param .u64 .ptr .align 1 _Z6simplePf_param_0
)
{
	.reg .pred 	%p<14>;
	.reg .b32 	%r<22>;
	.reg .b32 	%f<6>;
	.reg .b64 	%rd<7>;
	.reg .b64 	%fd<18>;

	ld.param.u64 	%rd2, [_Z6simplePf_param_0];
	cvta.to.global.u64 	%rd3, %rd2;
	mov.u32 	%r4, %tid.x;
	mul.wide.u32 	%rd4, %r4, 4;
	add.s64 	%rd1, %rd3, %rd4;
	ld.global.f32 	%f1, [%rd1];
	cvt.f64.f32 	%fd1, %f1;
	{
	.reg .b32 %temp; 
	mov.b64 	{%temp, %r1}, %fd1;
	}
	mov.f64 	%fd9, 0d4000000000000000;
	{
	.reg .b32 %temp; 
	mov.b64 	{%temp, %r5}, %fd9;
	}
	and.b32  	%r3, %r5, 2146435072;
	setp.eq.s32 	%p1, %r3, 1062207488;
	abs.f64 	%fd2, %fd1;
	{ // callseq 0, 0
	.param .b64 param0;
	st.param.f64 	[param0], %fd2;
	.param .b64 retval0;
	call.uni (retval0), 
	__internal_accurate_pow, 
	(
	param0
	);
	ld.param.f64 	%fd10, [retval0];
	} // callseq 0
	setp.lt.s32 	%p2, %r1, 0;
	neg.f64 	%fd12, %fd10;
	selp.f64 	%fd13, %fd12, %fd10, %p1;
	selp.f64 	%fd17, %fd13, %fd10, %p2;
	setp.neu.f32 	%p3, %f1, 0f00000000;
	@%p3 bra 	$L__BB0_2;
	setp.eq.s32 	%p4, %r3, 1062207488;
	selp.b32 	%r6, %r1, 0, %p4;
	setp.lt.s32 	%p5, %r5, 0;
	or.b32  	%r7, %r6, 2146435072;
	selp.b32 	%r8, %r7, %r6, %p5;
	mov.b32 	%r9, 0;
	mov.b64 	%fd17, {%r9, %r8};
$L__BB0_2:
	add.f64 	%fd14, %fd1, 0d4000000000000000;
	{
	.reg .b32 %temp; 
	mov.b64 	{%temp, %r10}, %fd14;
	}
	and.b32  	%r11, %r10, 2146435072;
	setp.ne.s32 	%p6, %r11, 2146435072;
	@%p6 bra 	$L__BB0_7;
	setp.num.f32 	%p7, %f1, %f1;
	@%p7 bra 	$L__BB0_5;
	mov.f64 	%fd15, 0d4000000000000000;
	add.rn.f64 	%fd17, %fd1, %fd15;
	bra.uni 	$L__BB0_7;
$L__BB0_5:
	setp.neu.f64 	%p8, %fd2, 0d7FF0000000000000;
	@%p8 bra 	$L__BB0_7;
	setp.lt.s32 	%p9, %r1, 0;
	setp.eq.s32 	%p10, %r3, 1062207488;
	setp.lt.s32 	%p11, %r5, 0;
	selp.b32 	%r13, 0, 2146435072, %p11;
	and.b32  	%r14, %r5, 2147483647;
	setp.ne.s32 	%p12, %r14, 1071644672;
	or.b32  	%r15, %r13, -2147483648;
	selp.b32 	%r16, %r15, %r13, %p12;
	selp.b32 	%r17, %r16, %r13, %p10;
	selp.b32 	%r18, %r17, %r13, %p9;
	mov.b32 	%r19, 0;
	mov.b64 	%fd17, {%r19, %r18};
$L__BB0_7:
	setp.eq.f32 	%p13, %f1, 0f3F800000;
	cvt.rn.f32.f64 	%f2, %fd17;
	selp.f32 	%f3, 0f3F800000, %f2, %p13;
	st.global.f32 	[%rd1], %f3;
	mov.u64 	%rd5, $str;
	cvta.global.u64 	%rd6, %rd5;
	{ // callseq 1, 0
	.param .b64 param0;
	st.param.b64 	[param0], %rd6;
	.param .b64 param1;
	st.param.b64 	[param1], 0;
	.param .b32 retval0;
	call.uni (retval0), 
	vprintf, 
	(
	param0, 
	param1
	);
	ld.param.b32 	%r20, [retval0];
	} // callseq 1
	ld.global.f32 	%f4, [%rd1];
	sqrt.rn.f32 	%f5, %f4;
	st.global.f32 	[%rd1], %f5;
	ret;

}
.func  (.param .b64 func_retval0) __internal_accurate_pow(
	.param .b64 __internal_accurate_pow_param_0
)
{
	.reg .pred 	%p<8>;
	.reg .b32 	%r<49>;
	.reg .b32 	%f<3>;
	.reg .b64 	%fd<109>;

	ld.param.f64 	%fd10, [__internal_accurate_pow_param_0];
	{
	.reg .b32 %temp; 
	mov.b64 	{%temp, %r46}, %fd10;
	}
	{
	.reg .b32 %temp; 
	mov.b64 	{%r45, %temp}, %fd10;
	}
	shr.u32 	%r47, %r46, 20;
	setp.gt.u32 	%p1, %r46, 1048575;
	@%p1 bra 	$L__BB1_2;
	mul.f64 	%fd11, %fd10, 0d4350000000000000;
	{
	.reg .b32 %temp; 
	mov.b64 	{%temp, %r46}, %fd11;
	}
	{
	.reg .b32 %temp; 
	mov.b64 	{%r45, %temp}, %fd11;
	}
	shr.u32 	%r16, %r46, 20;
	add.s32 	%r47, %r16, -54;
$L__BB1_2:
	add.s32 	%r48, %r47, -1023;
	and.b32  	%r17, %r46, -2146435073;
	or.b32  	%r18, %r17, 1072693248;
	mov.b64 	%fd107, {%r45, %r18};
	setp.lt.u32 	%p2, %r18, 1073127583;
	@%p2 bra 	$L__BB1_4;
	{
	.reg .b32 %temp; 
	mov.b64 	{%r19, %temp}, %fd107;
	}
	{
	.reg .b32 %temp; 
	mov.b64 	{%temp, %r20}, %fd107;
	}
	add.s32 	%r21, %r20, -1048576;
	mov.b64 	%fd107, {%r19, %r21};
	add.s32 	%r48, %r47, -1022;
$L__BB1_4:
	add.f64 	%fd12, %fd107, 0dBFF0000000000000;
	add.f64 	%fd13, %fd107, 0d3FF0000000000000;
	rcp.approx.ftz.f64 	%fd14, %fd13;
	neg.f64 	%fd15, %fd13;
	fma.rn.f64 	%fd16, %fd15, %fd14, 0d3FF0000000000000;
	fma.rn.f64 	%fd17, %fd16, %fd16, %fd16;
	fma.rn.f64 	%fd18, %fd17, %fd14, %fd14;
	mul.f64 	%fd19, %fd12, %fd18;
	fma.rn.f64 	%fd20, %fd12, %fd18, %fd19;
	mul.f64 	%fd21, %fd20, %fd20;
	fma.rn.f64 	%fd22, %fd21, 0d3EB0F5FF7D2CAFE2, 0d3ED0F5D241AD3B5A;
	fma.rn.f64 	%fd23, %fd22, %fd21, 0d3EF3B20A75488A3F;
	fma.rn.f64 	%fd24, %fd23, %fd21, 0d3F1745CDE4FAECD5;
	fma.rn.f64 	%fd25, %fd24, %fd21, 0d3F3C71C7258A578B;
	fma.rn.f64 	%fd26, %fd25, %fd21, 0d3F6249249242B910;
	fma.rn.f64 	%fd27, %fd26, %fd21, 0d3F89999999999DFB;
	sub.f64 	%fd28, %fd12, %fd20;
	add.f64 	%fd29, %fd28, %fd28;
	neg.f64 	%fd30, %fd20;
	fma.rn.f64 	%fd31, %fd30, %fd12, %fd29;
	mul.f64 	%fd32, %fd18, %fd31;
	fma.rn.f64 	%fd33, %fd21, %fd27, 0d3FB5555555555555;
	mov.f64 	%fd34, 0d3FB5555555555555;
	sub.f64 	%fd35, %fd34, %fd33;
	fma.rn.f64 	%fd36, %fd21, %fd27, %fd35;
	add.f64 	%fd37, %fd36, 0dBC46A4CB00B9E7B0;
	add.f64 	%fd38, %fd33, %fd37;
	sub.f64 	%fd39, %fd33, %fd38;
	add.f64 	%fd40, %fd37, %fd39;
	mul.rn.f64 	%fd41, %fd20, %fd20;
	neg.f64 	%fd42, %fd41;
	fma.rn.f64 	%fd43, %fd20, %fd20, %fd42;
	{
	.reg .b32 %temp; 
	mov.b64 	{%r22, %temp}, %fd32;
	}
	{
	.reg .b32 %temp; 
	mov.b64 	{%temp, %r23}, %fd32;
	}
	add.s32 	%r24, %r23, 1048576;
	mov.b64 	%fd44, {%r22, %r24};
	fma.rn.f64 	%fd45, %fd20, %fd44, %fd43;
	mul.rn.f64 	%fd46, %fd41, %fd20;
	neg.f64 	%fd47, %fd46;
	fma.rn.f64 	%fd48, %fd41, %fd20, %fd47;
	fma.rn.f64 	%fd49, %fd41, %fd32, %fd48;
	fma.rn.f64 	%fd50, %fd45, %fd20, %fd49;
	mul.rn.f64 	%fd51, %fd38, %fd46;
	neg.f64 	%fd52, %fd51;
	fma.rn.f64 	%fd53, %fd38, %fd46, %fd52;
	fma.rn.f64 	%fd54, %fd38, %fd50, %fd53;
	fma.rn.f64 	%fd55, %fd40, %fd46, %fd54;
	add.f64 	%fd56, %fd51, %fd55;
	sub.f64 	%fd57, %fd51, %fd56;
	add.f64 	%fd58, %fd55, %fd57;
	add.f64 	%fd59, %fd20, %fd56;
	sub.f64 	%fd60, %fd20, %fd59;
	add.f64 	%fd61, %fd56, %fd60;
	add.f64 	%fd62, %fd58, %fd61;
	add.f64 	%fd63, %fd32, %fd62;
	add.f64 	%fd64, %fd59, %fd63;
	sub.f64 	%fd65, %fd59, %fd64;
	add.f64 	%fd66, %fd63, %fd65;
	xor.b32  	%r25, %r48, -2147483648;
	mov.b32 	%r26, 1127219200;
	mov.b64 	%fd67, {%r25, %r26};
	mov.b32 	%r27, -2147483648;
	mov.b64 	%fd68, {%r27, %r26};
	sub.f64 	%fd69, %fd67, %fd68;
	fma.rn.f64 	%fd70, %fd69, 0d3FE62E42FEFA39EF, %fd64;
	fma.rn.f64 	%fd71, %fd69, 0dBFE62E42FEFA39EF, %fd70;
	sub.f64 	%fd72, %fd71, %fd64;
	sub.f64 	%fd73, %fd66, %fd72;
	fma.rn.f64 	%fd74, %fd69, 0d3C7ABC9E3B39803F, %fd73;
	add.f64 	%fd75, %fd70, %fd74;
	sub.f64 	%fd76, %fd70, %fd75;
	add.f64 	%fd77, %fd74, %fd76;
	mov.f64 	%fd78, 0d4000000000000000;
	{
	.reg .b32 %temp; 
	mov.b64 	{%temp, %r28}, %fd78;
	}
	{
	.reg .b32 %temp; 
	mov.b64 	{%r29, %temp}, %fd78;
	}
	shl.b32 	%r30, %r28, 1;
	setp.gt.u32 	%p3, %r30, -33554433;
	and.b32  	%r31, %r28, -15728641;
	selp.b32 	%r32, %r31, %r28, %p3;
	mov.b64 	%fd79, {%r29, %r32};
	mul.rn.f64 	%fd80, %fd75, %fd79;
	neg.f64 	%fd81, %fd80;
	fma.rn.f64 	%fd82, %fd75, %fd79, %fd81;
	fma.rn.f64 	%fd83, %fd77, %fd79, %fd82;
	add.f64 	%fd4, %fd80, %fd83;
	sub.f64 	%fd84, %fd80, %fd4;
	add.f64 	%fd5, %fd83, %fd84;
	fma.rn.f64 	%fd85, %fd4, 0d3FF71547652B82FE, 0d4338000000000000;
	{
	.reg .b32 %temp; 
	mov.b64 	{%r13, %temp}, %fd85;
	}
	mov.f64 	%fd86, 0dC338000000000000;
	add.rn.f64 	%fd87, %fd85, %fd86;
	fma.rn.f64 	%fd88, %fd87, 0dBFE62E42FEFA39EF, %fd4;
	fma.rn.f64 	%fd89, %fd87, 0dBC7ABC9E3B39803F, %fd88;
	fma.rn.f64 	%fd90, %fd89, 0d3E5ADE1569CE2BDF, 0d3E928AF3FCA213EA;
	fma.rn.f64 	%fd91, %fd90, %fd89, 0d3EC71DEE62401315;
	fma.rn.f64 	%fd92, %fd91, %fd89, 0d3EFA01997C89EB71;
	fma.rn.f64 	%fd93, %fd92, %fd89, 0d3F2A01A014761F65;
	fma.rn.f64 	%fd94, %fd93, %fd89, 0d3F56C16C1852B7AF;
	fma.rn.f64 	%fd95, %fd94, %fd89, 0d3F81111111122322;
	fma.rn.f64 	%fd96, %fd95, %fd89, 0d3FA55555555502A1;
	fma.rn.f64 	%fd97, %fd96, %fd89, 0d3FC5555555555511;
	fma.rn.f64 	%fd98, %fd97, %fd89, 0d3FE000000000000B;
	fma.rn.f64 	%fd99, %fd98, %fd89, 0d3FF0000000000000;
	fma.rn.f64 	%fd100, %fd99, %fd89, 0d3FF0000000000000;
	{
	.reg .b32 %temp; 
	mov.b64 	{%r14, %temp}, %fd100;
	}
	{
	.reg .b32 %temp; 
	mov.b64 	{%temp, %r15}, %fd100;
	}
	shl.b32 	%r33, %r13, 20;
	add.s32 	%r34, %r33, %r15;
	mov.b64 	%fd108, {%r14, %r34};
	{
	.reg .b32 %temp; 
	mov.b64 	{%temp, %r35}, %fd4;
	}
	mov.b32 	%f2, %r35;
	abs.f32 	%f1, %f2;
	setp.lt.f32 	%p4, %f1, 0f4086232B;
	@%p4 bra 	$L__BB1_7;
	setp.lt.f64 	%p5, %fd4, 0d0000000000000000;
	add.f64 	%fd101, %fd4, 0d7FF0000000000000;
	selp.f64 	%fd108, 0d0000000000000000, %fd101, %p5;
	setp.geu.f32 	%p6, %f1, 0f40874800;
	@%p6 bra 	$L__BB1_7;
	shr.u32 	%r36, %r13, 31;
	add.s32 	%r37, %r13, %r36;
	shr.s32 	%r38, %r37, 1;
	shl.b32 	%r39, %r38, 20;
	add.s32 	%r40, %r15, %r39;
	mov.b64 	%fd102, {%r14, %r40};
	sub.s32 	%r41, %r13, %r38;
	shl.b32 	%r42, %r41, 20;
	add.s32 	%r43, %r42, 1072693248;
	mov.b32 	%r44, 0;
	mov.b64 	%fd103, {%r44, %r43};
	mul.f64 	%fd108, %fd103, %fd102;
$L__BB1_7:
	abs.f64 	%fd104, %fd108;
	setp.eq.f64 	%p7, %fd104, 0d7FF0000000000000;
	fma.rn.f64 	%fd105, %fd108, %fd5, %fd108;
	selp.f64 	%fd106, %fd108, %fd105, %p7;
	st.param.f64 	[func_retval0], %fd106;
	ret;

}


// ===== COMPILED SASS (sm_100) =====

	.target	sm_100

	.elftype	@"ET_EXEC"


//--------------------- .note.nv.tkinfo           --------------------------
	.section	.note.nv.tkinfo,"",@"SHT_NOTE"
	.sectionflags	@"SHF_NOTE_NV_TKINFO"
	.tkinfo
        /*0018*/ 	.word	0x00000002
        /*0030*/ 	.string	""
        /*0030*/ 	.string	"ptxas"
        /*0030*/ 	.string	"Cuda compilation tools, release 13.0, V13.0.88"
        /*0030*/ 	.string	"Build cuda_13.0.r13.0/compiler.36424714_0"
        /*0030*/ 	.string	"-arch sm_100 -m 64 "



//--------------------- .note.nv.cuinfo           --------------------------
	.section	.note.nv.cuinfo,"",@"SHT_NOTE"
	.sectionflags	@"SHF_NOTE_NV_CUINFO"
        /*0018*/ 	.short	0x0002
        /*001a*/ 	.short	0x0064
        /*001c*/ 	.short	0x0082
	.zero		2


//--------------------- .nv.info                  --------------------------
	.section	.nv.info,"",@"SHT_CUDA_INFO"
	.align	4


	//----- nvinfo : EIATTR_REGCOUNT
	.align		4
        /*0000*/ 	.byte	0x04, 0x2f
        /*0002*/ 	.short	(.L_2 - .L_1)
	.align		4
.L_1:
        /*0004*/ 	.word	index@(_Z6simplePf)
        /*0008*/ 	.word	0x0000001e


	//----- nvinfo : EIATTR_FRAME_SIZE
	.align		4
.L_2:
        /*000c*/ 	.byte	0x04, 0x11
        /*000e*/ 	.short	(.L_4 - .L_3)
	.align		4
.L_3:
        /*0010*/ 	.word	index@($_Z6simplePf$__internal_accurate_pow)
        /*0014*/ 	.word	0x00000000


	//----- nvinfo : EIATTR_FRAME_SIZE
	.align		4
.L_4:
        /*0018*/ 	.byte	0x04, 0x11
        /*001a*/ 	.short	(.L_6 - .L_5)
	.align		4
.L_5:
        /*001c*/ 	.word	index@($__internal_0_$__cuda_sm20_sqrt_rn_f32_slowpath)
        /*0020*/ 	.word	0x00000000


	//----- nvinfo : EIATTR_FRAME_SIZE
	.align		4
.L_6:
        /*0024*/ 	.byte	0x04, 0x11
        /*0026*/ 	.short	(.L_8 - .L_7)
	.align		4
.L_7:
        /*0028*/ 	.word	index@(_Z6simplePf)
        /*002c*/ 	.word	0x00000000


	//----- nvinfo : EIATTR_MIN_STACK_SIZE
	.align		4
.L_8:
        /*0030*/ 	.byte	0x04, 0x12
        /*0032*/ 	.short	(.L_10 - .L_9)
	.align		4
.L_9:
        /*0034*/ 	.word	index@(_Z6simplePf)
        /*0038*/ 	.word	0x00000000
.L_10:


//--------------------- .nv.compat                --------------------------
	.section	.nv.compat,"",@"SHT_CUDA_COMPAT_INFO"
	.align	4
        /*0000*/ 	.byte	0x02, 0x09, 0x00, 0x00, 0x02, 0x02, 0x01, 0x00, 0x02, 0x05, 0x05, 0x00, 0x03, 0x07, 0x01, 0x01
        /*0010*/ 	.byte	0x02, 0x03, 0x00, 0x00, 0x02, 0x06, 0x01, 0x00, 0x04, 0x0b, 0x08, 0x00, 0x01, 0x00, 0x00, 0x00
        /*0020*/ 	.byte	0x00, 0x00, 0x00, 0x00


//--------------------- .nv.info._Z6simplePf      --------------------------
	.section	.nv.info._Z6simplePf,"",@"SHT_CUDA_INFO"
	.sectionflags	@""
	.align	4


	//----- nvinfo : EIATTR_CUDA_API_VERSION
	.align		4
        /*0000*/ 	.byte	0x04, 0x37
        /*0002*/ 	.short	(.L_12 - .L_11)
.L_11:
        /*0004*/ 	.word	0x00000082


	//----- nvinfo : EIATTR_KPARAM_INFO
	.align		4
.L_12:
        /*0008*/ 	.byte	0x04, 0x17
        /*000a*/ 	.short	(.L_14 - .L_13)
.L_13:
        /*000c*/ 	.word	0x00000000
        /*0010*/ 	.short	0x0000
        /*0012*/ 	.short	0x0000
        /*0014*/ 	.byte	0x00, 0xf5, 0x21, 0x00


	//----- nvinfo : EIATTR_SPARSE_MMA_MASK
	.align		4
.L_14:
        /*0018*/ 	.byte	0x03, 0x50
        /*001a*/ 	.short	0x0000


	//----- nvinfo : EIATTR_MAXREG_COUNT
	.align		4
        /*001c*/ 	.byte	0x03, 0x1b
        /*001e*/ 	.short	0x00ff


	//----- nvinfo : EIATTR_EXTERNS
	.align		4
        /*0020*/ 	.byte	0x04, 0x0f
        /*0022*/ 	.short	(.L_16 - .L_15)


	//   ....[0]....
	.align		4
.L_15:
        /*0024*/ 	.word	index@(vprintf)


	//----- nvinfo : EIATTR_MERCURY_ISA_VERSION
	.align		4
.L_16:
        /*0028*/ 	.byte	0x03, 0x5f
        /*002a*/ 	.short	0x0101


	//----- nvinfo : EIATTR_VRC_CTA_INIT_COUNT
	.align		4
        /*002c*/ 	.byte	0x02, 0x4a
	.zero		1
	.zero		1


	//----- nvinfo : EIATTR_SYSCALL_OFFSETS
	.align		4
        /*0030*/ 	.byte	0x04, 0x46
        /*0032*/ 	.short	(.L_18 - .L_17)


	//   ....[0]....
.L_17:
        /*0034*/ 	.word	0x00000260


	//----- nvinfo : EIATTR_EXIT_INSTR_OFFSETS
	.align		4
.L_18:
        /*0038*/ 	.byte	0x04, 0x1c
        /*003a*/ 	.short	(.L_20 - .L_19)


	//   ....[0]....
.L_19:
        /*003c*/ 	.word	0x00000370


	//----- nvinfo : EIATTR_CRS_STACK_SIZE
	.align		4
.L_20:
        /*0040*/ 	.byte	0x04, 0x1e
        /*0042*/ 	.short	(.L_22 - .L_21)
.L_21:
        /*0044*/ 	.word	0x00000000


	//----- nvinfo : EIATTR_CBANK_PARAM_SIZE
	.align		4
.L_22:
        /*0048*/ 	.byte	0x03, 0x19
        /*004a*/ 	.short	0x0008


	//----- nvinfo : EIATTR_PARAM_CBANK
	.align		4
        /*004c*/ 	.byte	0x04, 0x0a
        /*004e*/ 	.short	(.L_24 - .L_23)
	.align		4
.L_23:
        /*0050*/ 	.word	index@(.nv.constant0._Z6simplePf)
        /*0054*/ 	.short	0x0380
        /*0056*/ 	.short	0x0008


	//----- nvinfo : EIATTR_SW_WAR
	.align		4
.L_24:
        /*0058*/ 	.byte	0x04, 0x36
        /*005a*/ 	.short	(.L_26 - .L_25)
.L_25:
        /*005c*/ 	.word	0x00000008
.L_26:


//--------------------- .nv.callgraph             --------------------------
	.section	.nv.callgraph,"",@"SHT_CUDA_CALLGRAPH"
	.align	4
	.sectionentsize	8
	.align		4
        /*0000*/ 	.word	0x00000000
	.align		4
        /*0004*/ 	.word	0xffffffff
	.align		4
        /*0008*/ 	.word	index@(_Z6simplePf)
	.align		4
        /*000c*/ 	.word	index@(vprintf)
	.align		4
        /*0010*/ 	.word	0x00000000
	.align		4
        /*0014*/ 	.word	0xfffffffe
	.align		4
        /*0018*/ 	.word	0x00000000
	.align		4
        /*001c*/ 	.word	0xfffffffd
	.align		4
        /*0020*/ 	.word	0x00000000
	.align		4
        /*0024*/ 	.word	0xfffffffc


//--------------------- .nv.constant4             --------------------------
	.section	.nv.constant4,"a",@progbits
	.align	8
	.align		8
.nv.constant4:
        /*0000*/ 	.dword	vprintf
	.align		8
        /*0008*/ 	.dword	$str


//--------------------- .text._Z6simplePf         --------------------------
	.section	.text._Z6simplePf,"ax",@progbits
	.align	128
        .global         _Z6simplePf
        .type           _Z6simplePf,@function
        .size           _Z6simplePf,(.L_x_11 - _Z6simplePf)
        .other          _Z6simplePf,@"STO_CUDA_ENTRY STV_DEFAULT"
_Z6simplePf:
.text._Z6simplePf:
[----:B------:R-:W0:Y:S01]  /*0000*/  LDC R1, c[0x0][0x37c] ;  /* 0x0000df00ff017b82 */ /* 0x000e220000000800 */
[----:B------:R-:W1:Y:S07]  /*0010*/  S2R R3, SR_TID.X ;  /* 0x0000000000037919 */ /* 0x000e6e0000002100 */
[----:B------:R-:W1:Y:S01]  /*0020*/  LDC.64 R16, c[0x0][0x380] ;  /* 0x0000e000ff107b82 */ /* 0x000e620000000a00 */
[----:B------:R-:W2:Y:S01]  /*0030*/  LDCU.64 UR36, c[0x0][0x358] ;  /* 0x00006b00ff2477ac */ /* 0x000ea20008000a00 */
[----:B-1----:R-:W-:-:S05]  /*0040*/  IMAD.WIDE.U32 R16, R3, 0x4, R16 ;  /* 0x0000000403107825 */ /* 0x002fca00078e0010 */
[----:B--2---:R-:W2:Y:S01]  /*0050*/  LDG.E R22, desc[UR36][R16.64] ;  /* 0x0000002410167981 */ /* 0x004ea2000c1e1900 */
[----:B------:R-:W-:Y:S01]  /*0060*/  BSSY.RECONVERGENT B0, `(.L_x_0) ;  /* 0x0000004000007945 */ /* 0x000fe20003800200 */
[----:B------:R-:W-:Y:S01]  /*0070*/  MOV R0, 0xa0 ;  /* 0x000000a000007802 */ /* 0x000fe20000000f00 */
[----:B0-2---:R1:W2:Y:S06]  /*0080*/  F2F.F64.F32 R4, R22 ;  /* 0x0000001600047310 */ /* 0x0052ac0000201800 */
[----:B-12---:R-:W-:Y:S05]  /*0090*/  CALL.REL.NOINC `($_Z6simplePf$__internal_accurate_pow) ;  /* 0x0000000400147944 */ /* 0x006fea0003c00000 */
[----:B------:R-:W-:Y:S05]  /*00a0*/  BSYNC.RECONVERGENT B0 ;  /* 0x0000000000007941 */ /* 0x000fea0003800200 */
.L_x_0:
[----:B------:R-:W-:Y:S01]  /*00b0*/  DADD R2, R4, 2 ;  /* 0x4000000004027429 */ /* 0x000fe20000000000 */
[----:B------:R-:W-:Y:S01]  /*00c0*/  FSETP.NEU.AND P0, PT, R22, RZ, PT ;  /* 0x000000ff1600720b */ /* 0x000fe20003f0d000 */
[----:B------:R-:W-:Y:S08]  /*00d0*/  BSSY.RECONVERGENT B0, `(.L_x_1) ;  /* 0x000000d000007945 */ /* 0x000ff00003800200 */
[----:B------:R-:W-:Y:S01]  /*00e0*/  LOP3.LUT R2, R3, 0x7ff00000, RZ, 0xc0, !PT ;  /* 0x7ff0000003027812 */ /* 0x000fe200078ec0ff */
[----:B------:R-:W-:-:S03]  /*00f0*/  IMAD.MOV.U32 R3, RZ, RZ, R7 ;  /* 0x000000ffff037224 */ /* 0x000fc600078e0007 */
[----:B------:R-:W-:Y:S01]  /*0100*/  ISETP.NE.AND P1, PT, R2, 0x7ff00000, PT ;  /* 0x7ff000000200780c */ /* 0x000fe20003f25270 */
[----:B------:R-:W-:Y:S01]  /*0110*/  IMAD.MOV.U32 R2, RZ, RZ, R6 ;  /* 0x000000ffff027224 */ /* 0x000fe200078e0006 */
[----:B------:R-:W-:-:S11]  /*0120*/  @!P0 CS2R R2, SRZ ;  /* 0x0000000000028805 */ /* 0x000fd6000001ff00 */
[----:B------:R-:W-:Y:S05]  /*0130*/  @P1 BRA `(.L_x_2) ;  /* 0x0000000000181947 */ /* 0x000fea0003800000 */
[----:B------:R-:W-:-:S13]  /*0140*/  FSETP.NAN.AND P0, PT, R22, R22, PT ;  /* 0x000000161600720b */ /* 0x000fda0003f08000 */
[----:B------:R-:W-:Y:S01]  /*0150*/  @P0 DADD R2, R4, 2 ;  /* 0x4000000004020429 */ /* 0x000fe20000000000 */
[----:B------:R-:W-:Y:S10]  /*0160*/  @P0 BRA `(.L_x_2) ;  /* 0x00000000000c0947 */ /* 0x000ff40003800000 */
[----:B------:R-:W-:-:S14]  /*0170*/  DSETP.NEU.AND P0, PT, |R4|, +INF , PT ;  /* 0x7ff000000400742a */ /* 0x000fdc0003f0d200 */
[----:B------:R-:W-:Y:S01]  /*0180*/  @!P0 IMAD.MOV.U32 R2, RZ, RZ, 0x0 ;  /* 0x00000000ff028424 */ /* 0x000fe200078e00ff */
[----:B------:R-:W-:-:S07]  /*0190*/  @!P0 MOV R3, 0x7ff00000 ;  /* 0x7ff0000000038802 */ /* 0x000fce0000000f00 */
.L_x_2:
[----:B------:R-:W-:Y:S05]  /*01a0*/  BSYNC.RECONVERGENT B0 ;  /* 0x0000000000007941 */ /* 0x000fea0003800200 */
.L_x_1:
[----:B------:R-:W0:Y:S01]  /*01b0*/  F2F.F32.F64 R2, R2 ;  /* 0x0000000200027310 */ /* 0x000e220000301000 */
[----:B------:R-:W-:Y:S01]  /*01c0*/  FSETP.NEU.AND P0, PT, R22, 1, PT ;  /* 0x3f8000001600780b */ /* 0x000fe20003f0d000 */
[----:B------:R-:W1:Y:S01]  /*01d0*/  LDCU.64 UR4, c[0x4][0x8] ;  /* 0x01000100ff0477ac */ /* 0x000e620008000a00 */
[----:B------:R-:W-:Y:S02]  /*01e0*/  MOV R0, 0x0 ;  /* 0x0000000000007802 */ /* 0x000fe40000000f00 */
[----:B------:R-:W-:Y:S02]  /*01f0*/  CS2R R6, SRZ ;  /* 0x0000000000067805 */ /* 0x000fe4000001ff00 */
[----:B------:R2:W3:Y:S01]  /*0200*/  LDC.64 R10, c[0x4][R0] ;  /* 0x01000000000a7b82 */ /* 0x0004e20000000a00 */
[----:B0-----:R-:W-:-:S05]  /*0210*/  FSEL R9, R2, 1, P0 ;  /* 0x3f80000002097808 */ /* 0x001fca0000000000 */
[----:B------:R2:W-:Y:S01]  /*0220*/  STG.E desc[UR36][R16.64], R9 ;  /* 0x0000000910007986 */ /* 0x0005e2000c101924 */
[----:B-1----:R-:W-:Y:S02]  /*0230*/  IMAD.U32 R4, RZ, RZ, UR4 ;  /* 0x00000004ff047e24 */ /* 0x002fe4000f8e00ff */
[----:B------:R-:W-:-:S07]  /*0240*/  IMAD.U32 R5, RZ, RZ, UR5 ;  /* 0x00000005ff057e24 */ /* 0x000fce000f8e00ff */
[----:B------:R-:W-:-:S07]  /*0250*/  LEPC R20, `(.L_x_3) ;  /* 0x000000001014794e */ /* 0x000fce0000000000 */
[----:B--23--:R-:W-:Y:S05]  /*0260*/  CALL.ABS.NOINC R10 ;  /* 0x000000000a007343 */ /* 0x00cfea0003c00000 */
.L_x_3:
[----:B------:R-:W2:Y:S01]  /*0270*/  LDG.E R0, desc[UR36][R16.64] ;  /* 0x0000002410007981 */ /* 0x000ea2000c1e1900 */
[----:B------:R-:W-:Y:S01]  /*0280*/  BSSY.RECONVERGENT B0, `(.L_x_4) ;  /* 0x000000d000007945 */ /* 0x000fe20003800200 */
[----:B--2---:R-:W-:Y:S01]  /*0290*/  VIADD R2, R0, 0xf3000000 ;  /* 0xf300000000027836 */ /* 0x004fe20000000000 */
[----:B------:R0:W1:Y:S04]  /*02a0*/  MUFU.RSQ R3, R0 ;  /* 0x0000000000037308 */ /* 0x0000680000001400 */
[----:B------:R-:W-:-:S13]  /*02b0*/  ISETP.GT.U32.AND P0, PT, R2, 0x727fffff, PT ;  /* 0x727fffff0200780c */ /* 0x000fda0003f04070 */
[----:B01----:R-:W-:Y:S05]  /*02c0*/  @!P0 BRA `(.L_x_5) ;  /* 0x0000000000108947 */ /* 0x003fea0003800000 */
[----:B------:R-:W-:-:S07]  /*02d0*/  MOV R7, 0x2f0 ;  /* 0x000002f000077802 */ /* 0x000fce0000000f00 */
[----:B------:R-:W-:Y:S05]  /*02e0*/  CALL.REL.NOINC `($__internal_0_$__cuda_sm20_sqrt_rn_f32_slowpath) ;  /* 0x0000000000247944 */ /* 0x000fea0003c00000 */
[----:B------:R-:W-:Y:S01]  /*02f0*/  MOV R3, R0 ;  /* 0x0000000000037202 */ /* 0x000fe20000000f00 */
[----:B------:R-:W-:Y:S06]  /*0300*/  BRA `(.L_x_6) ;  /* 0x0000000000107947 */ /* 0x000fec0003800000 */
.L_x_5:
[----:B------:R-:W-:Y:S01]  /*0310*/  FMUL.FTZ R5, R0, R3 ;  /* 0x0000000300057220 */ /* 0x000fe20000410000 */
[----:B------:R-:W-:-:S03]  /*0320*/  FMUL.FTZ R3, R3, 0.5 ;  /* 0x3f00000003037820 */ /* 0x000fc60000410000 */
[----:B------:R-:W-:-:S04]  /*0330*/  FFMA R0, -R5, R5, R0 ;  /* 0x0000000505007223 */ /* 0x000fc80000000100 */
[----:B------:R-:W-:-:S07]  /*0340*/  FFMA R3, R0, R3, R5 ;  /* 0x0000000300037223 */ /* 0x000fce0000000005 */
.L_x_6:
[----:B------:R-:W-:Y:S05]  /*0350*/  BSYNC.RECONVERGENT B0 ;  /* 0x0000000000007941 */ /* 0x000fea0003800200 */
.L_x_4:
[----:B------:R-:W-:Y:S01]  /*0360*/  STG.E desc[UR36][R16.64], R3 ;  /* 0x0000000310007986 */ /* 0x000fe2000c101924 */
[----:B------:R-:W-:Y:S05]  /*0370*/  EXIT ;  /* 0x000000000000794d */ /* 0x000fea0003800000 */
        .weak           $__internal_0_$__cuda_sm20_sqrt_rn_f32_slowpath
        .type           $__internal_0_$__cuda_sm20_sqrt_rn_f32_slowpath,@function
        .size           $__internal_0_$__cuda_sm20_sqrt_rn_f32_slowpath,($_Z6simplePf$__internal_accurate_pow - $__internal_0_$__cuda_sm20_sqrt_rn_f32_slowpath)
$__internal_0_$__cuda_sm20_sqrt_rn_f32_slowpath:
[----:B------:R-:W-:-:S13]  /*0380*/  LOP3.LUT P0, RZ, R0, 0x7fffffff, RZ, 0xc0, !PT ;  /* 0x7fffffff00ff7812 */ /* 0x000fda000780c0ff */
[----:B------:R-:W-:Y:S01]  /*0390*/  @!P0 IMAD.MOV.U32 R2, RZ, RZ, R0 ;  /* 0x000000ffff028224 */ /* 0x000fe200078e0000 */
[----:B------:R-:W-:Y:S06]  /*03a0*/  @!P0 BRA `(.L_x_7) ;  /* 0x0000000000408947 */ /* 0x000fec0003800000 */
[----:B------:R-:W-:-:S13]  /*03b0*/  FSETP.GEU.FTZ.AND P0, PT, R0, RZ, PT ;  /* 0x000000ff0000720b */ /* 0x000fda0003f1e000 */
[----:B------:R-:W-:Y:S01]  /*03c0*/  @!P0 IMAD.MOV.U32 R2, RZ, RZ, 0x7fffffff ;  /* 0x7fffffffff028424 */ /* 0x000fe200078e00ff */
[----:B------:R-:W-:Y:S06]  /*03d0*/  @!P0 BRA `(.L_x_7) ;  /* 0x0000000000348947 */ /* 0x000fec0003800000 */
[----:B------:R-:W-:-:S13]  /*03e0*/  FSETP.GTU.FTZ.AND P0, PT, |R0|, +INF , PT ;  /* 0x7f8000000000780b */ /* 0x000fda0003f1c200 */
[----:B------:R-:W-:Y:S01]  /*03f0*/  @P0 FADD.FTZ R2, R0, 1 ;  /* 0x3f80000000020421 */ /* 0x000fe20000010000 */
[----:B------:R-:W-:Y:S06]  /*0400*/  @P0 BRA `(.L_x_7) ;  /* 0x0000000000280947 */ /* 0x000fec0003800000 */
[----:B------:R-:W-:-:S13]  /*0410*/  FSETP.NEU.FTZ.AND P0, PT, |R0|, +INF , PT ;  /* 0x7f8000000000780b */ /* 0x000fda0003f1d200 */
[----:B------:R-:W-:-:S04]  /*0420*/  @P0 FFMA R3, R0, 1.84467440737095516160e+19, RZ ;  /* 0x5f80000000030823 */ /* 0x000fc800000000ff */
[----:B------:R-:W0:Y:S02]  /*0430*/  @P0 MUFU.RSQ R2, R3 ;  /* 0x0000000300020308 */ /* 0x000e240000001400 */
[----:B0-----:R-:W-:Y:S01]  /*0440*/  @P0 FMUL.FTZ R4, R3, R2 ;  /* 0x0000000203040220 */ /* 0x001fe20000410000 */
[----:B------:R-:W-:Y:S01]  /*0450*/  @P0 FMUL.FTZ R6, R2, 0.5 ;  /* 0x3f00000002060820 */ /* 0x000fe20000410000 */
[----:B------:R-:W-:Y:S02]  /*0460*/  @!P0 IMAD.MOV.U32 R2, RZ, RZ, R0 ;  /* 0x000000ffff028224 */ /* 0x000fe400078e0000 */
[----:B------:R-:W-:-:S04]  /*0470*/  @P0 FADD.FTZ R5, -R4, -RZ ;  /* 0x800000ff04050221 */ /* 0x000fc80000010100 */
[----:B------:R-:W-:-:S04]  /*0480*/  @P0 FFMA R5, R4, R5, R3 ;  /* 0x0000000504050223 */ /* 0x000fc80000000003 */
[----:B------:R-:W-:-:S04]  /*0490*/  @P0 FFMA R5, R5, R6, R4 ;  /* 0x0000000605050223 */ /* 0x000fc80000000004 */
[----:B------:R-:W-:-:S07]  /*04a0*/  @P0 FMUL.FTZ R2, R5, 2.3283064365386962891e-10 ;  /* 0x2f80000005020820 */ /* 0x000fce0000410000 */
.L_x_7:
[----:B------:R-:W-:Y:S01]  /*04b0*/  MOV R0, R2 ;  /* 0x0000000200007202 */ /* 0x000fe20000000f00 */
[----:B------:R-:W-:Y:S02]  /*04c0*/  IMAD.MOV.U32 R2, RZ, RZ, R7 ;  /* 0x000000ffff027224 */ /* 0x000fe400078e0007 */
[----:B------:R-:W-:-:S04]  /*04d0*/  IMAD.MOV.U32 R3, RZ, RZ, 0x0 ;  /* 0x00000000ff037424 */ /* 0x000fc800078e00ff */
[----:B------:R-:W-:Y:S05]  /*04e0*/  RET.REL.NODEC R2 `(_Z6simplePf) ;  /* 0xfffffff802c47950 */ /* 0x000fea0003c3ffff */
        .type           $_Z6simplePf$__internal_accurate_pow,@function
        .size           $_Z6simplePf$__internal_accurate_pow,(.L_x_11 - $_Z6simplePf$__internal_accurate_pow)
$_Z6simplePf$__internal_accurate_pow:
[----:B------:R-:W-:Y:S01]  /*04f0*/  DADD R8, -RZ, |R4| ;  /* 0x00000000ff087229 */ /* 0x000fe20000000504 */
[----:B------:R-:W-:Y:S01]  /*0500*/  IMAD.MOV.U32 R14, RZ, RZ, RZ ;  /* 0x000000ffff0e7224 */ /* 0x000fe200078e00ff */
[----:B------:R-:W-:Y:S01]  /*0510*/  MOV R19, 0x3ed0f5d2 ;  /* 0x3ed0f5d200137802 */ /* 0x000fe20000000f00 */
[----:B------:R-:W-:Y:S01]  /*0520*/  IMAD.MOV.U32 R18, RZ, RZ, 0x41ad3b5a ;  /* 0x41ad3b5aff127424 */ /* 0x000fe200078e00ff */
[----:B------:R-:W-:Y:S01]  /*0530*/  UMOV UR4, 0x7d2cafe2 ;  /* 0x7d2cafe200047882 */ /* 0x000fe20000000000 */
[----:B------:R-:W-:Y:S01]  /*0540*/  UMOV UR5, 0x3eb0f5ff ;  /* 0x3eb0f5ff00057882 */ /* 0x000fe20000000000 */
[----:B------:R-:W-:Y:S01]  /*0550*/  UMOV UR6, 0x3b39803f ;  /* 0x3b39803f00067882 */ /* 0x000fe20000000000 */
[----:B------:R-:W-:-:S03]  /*0560*/  UMOV UR7, 0x3c7abc9e ;  /* 0x3c7abc9e00077882 */ /* 0x000fc60000000000 */
[----:B------:R-:W-:Y:S01]  /*0570*/  ISETP.GT.U32.AND P0, PT, R9, 0xfffff, PT ;  /* 0x000fffff0900780c */ /* 0x000fe20003f04070 */
[----:B------:R-:W-:-:S12]  /*0580*/  IMAD.MOV.U32 R2, RZ, RZ, R9 ;  /* 0x000000ffff027224 */ /* 0x000fd800078e0009 */
[----:B------:R-:W-:-:S10]  /*0590*/  @!P0 DMUL R24, R8, 1.80143985094819840000e+16 ;  /* 0x4350000008188828 */ /* 0x000fd40000000000 */
[----:B------:R-:W-:-:S04]  /*05a0*/  @!P0 MOV R2, R25 ;  /* 0x0000001900028202 */ /* 0x000fc80000000f00 */
[----:B------:R-:W-:-:S04]  /*05b0*/  LOP3.LUT R2, R2, 0x800fffff, RZ, 0xc0, !PT ;  /* 0x800fffff02027812 */ /* 0x000fc800078ec0ff */
[----:B------:R-:W-:Y:S01]  /*05c0*/  LOP3.LUT R3, R2, 0x3ff00000, RZ, 0xfc, !PT ;  /* 0x3ff0000002037812 */ /* 0x000fe200078efcff */
[----:B------:R-:W-:Y:S01]  /*05d0*/  IMAD.MOV.U32 R2, RZ, RZ, R8 ;  /* 0x000000ffff027224 */ /* 0x000fe200078e0008 */
[----:B------:R-:W-:Y:S01]  /*05e0*/  SHF.R.U32.HI R8, RZ, 0x14, R9 ;  /* 0x00000014ff087819 */ /* 0x000fe20000011609 */
[----:B------:R-:W-:Y:S01]  /*05f0*/  @!P0 IMAD.MOV.U32 R2, RZ, RZ, R24 ;  /* 0x000000ffff028224 */ /* 0x000fe200078e0018 */
[----:B------:R-:W-:Y:S02]  /*0600*/  ISETP.GE.U32.AND P1, PT, R3, 0x3ff6a09f, PT ;  /* 0x3ff6a09f0300780c */ /* 0x000fe40003f26070 */
[----:B------:R-:W-:-:S04]  /*0610*/  @!P0 LEA.HI R8, R25, 0xffffffca, RZ, 0xc ;  /* 0xffffffca19088811 */ /* 0x000fc800078f60ff */
[----:B------:R-:W-:-:S07]  /*0620*/  IADD3 R9, PT, PT, R8, -0x3ff, RZ ;  /* 0xfffffc0108097810 */ /* 0x000fce0007ffe0ff */
[----:B------:R-:W-:Y:S02]  /*0630*/  @P1 VIADD R7, R3, 0xfff00000 ;  /* 0xfff0000003071836 */ /* 0x000fe40000000000 */
[----:B------:R-:W-:-:S03]  /*0640*/  @P1 VIADD R9, R8, 0xfffffc02 ;  /* 0xfffffc0208091836 */ /* 0x000fc60000000000 */
[----:B------:R-:W-:-:S06]  /*0650*/  @P1 MOV R3, R7 ;  /* 0x0000000700031202 */ /* 0x000fcc0000000f00 */
[C---:B------:R-:W-:Y:S02]  /*0660*/  DADD R10, R2.reuse, 1 ;  /* 0x3ff00000020a7429 */ /* 0x040fe40000000000 */
[----:B------:R-:W-:-:S04]  /*0670*/  DADD R2, R2, -1 ;  /* 0xbff0000002027429 */ /* 0x000fc80000000000 */
[----:B------:R-:W0:Y:S02]  /*0680*/  MUFU.RCP64H R15, R11 ;  /* 0x0000000b000f7308 */ /* 0x000e240000001800 */
[----:B0-----:R-:W-:-:S08]  /*0690*/  DFMA R6, -R10, R14, 1 ;  /* 0x3ff000000a06742b */ /* 0x001fd0000000010e */
[----:B------:R-:W-:-:S08]  /*06a0*/  DFMA R6, R6, R6, R6 ;  /* 0x000000060606722b */ /* 0x000fd00000000006 */
[----:B------:R-:W-:-:S08]  /*06b0*/  DFMA R14, R14, R6, R14 ;  /* 0x000000060e0e722b */ /* 0x000fd0000000000e */
[----:B------:R-:W-:-:S08]  /*06c0*/  DMUL R6, R2, R14 ;  /* 0x0000000e02067228 */ /* 0x000fd00000000000 */
[----:B------:R-:W-:-:S08]  /*06d0*/  DFMA R6, R2, R14, R6 ;  /* 0x0000000e0206722b */ /* 0x000fd00000000006 */
[----:B------:R-:W-:-:S08]  /*06e0*/  DMUL R12, R6, R6 ;  /* 0x00000006060c7228 */ /* 0x000fd00000000000 */
[----:B------:R-:W-:Y:S01]  /*06f0*/  DFMA R10, R12, UR4, R18 ;  /* 0x000000040c0a7c2b */ /* 0x000fe20008000012 */
[----:B------:R-:W-:Y:S01]  /*0700*/  UMOV UR4, 0x75488a3f ;  /* 0x75488a3f00047882 */ /* 0x000fe20000000000 */
[----:B------:R-:W-:Y:S01]  /*0710*/  UMOV UR5, 0x3ef3b20a ;  /* 0x3ef3b20a00057882 */ /* 0x000fe20000000000 */
[----:B------:R-:W-:-:S05]  /*0720*/  DADD R18, R2, -R6 ;  /* 0x0000000002127229 */ /* 0x000fca0000000806 */
[----:B------:R-:W-:Y:S01]  /*0730*/  DFMA R10, R12, R10, UR4 ;  /* 0x000000040c0a7e2b */ /* 0x000fe2000800000a */
[----:B------:R-:W-:Y:S01]  /*0740*/  UMOV UR4, 0xe4faecd5 ;  /* 0xe4faecd500047882 */ /* 0x000fe20000000000 */
[----:B------:R-:W-:Y:S01]  /*0750*/  UMOV UR5, 0x3f1745cd ;  /* 0x3f1745cd00057882 */ /* 0x000fe20000000000 */
[----:B------:R-:W-:-:S05]  /*0760*/  DADD R20, R18, R18 ;  /* 0x0000000012147229 */ /* 0x000fca0000000012 */
[----:B------:R-:W-:Y:S01]  /*0770*/  DFMA R10, R12, R10, UR4 ;  /* 0x000000040c0a7e2b */ /* 0x000fe2000800000a */
[----:B------:R-:W-:Y:S01]  /*0780*/  UMOV UR4, 0x258a578b ;  /* 0x258a578b00047882 */ /* 0x000fe20000000000 */
[----:B------:R-:W-:Y:S01]  /*0790*/  UMOV UR5, 0x3f3c71c7 ;  /* 0x3f3c71c700057882 */ /* 0x000fe20000000000 */
[-C--:B------:R-:W-:Y:S02]  /*07a0*/  DFMA R2, R2, -R6.reuse, R20 ;  /* 0x800000060202722b */ /* 0x080fe40000000014 */
[----:B------:R-:W-:-:S03]  /*07b0*/  DMUL R20, R6, R6 ;  /* 0x0000000606147228 */ /* 0x000fc60000000000 */
[----:B------:R-:W-:Y:S01]  /*07c0*/  DFMA R10, R12, R10, UR4 ;  /* 0x000000040c0a7e2b */ /* 0x000fe2000800000a */
[----:B------:R-:W-:Y:S01]  /*07d0*/  UMOV UR4, 0x9242b910 ;  /* 0x9242b91000047882 */ /* 0x000fe20000000000 */
[----:B------:R-:W-:Y:S01]  /*07e0*/  UMOV UR5, 0x3f624924 ;  /* 0x3f62492400057882 */ /* 0x000fe20000000000 */
[----:B------:R-:W-:-:S05]  /*07f0*/  DMUL R2, R14, R2 ;  /* 0x000000020e027228 */ /* 0x000fca0000000000 */
[----:B------:R-:W-:Y:S01]  /*0800*/  DFMA R10, R12, R10, UR4 ;  /* 0x000000040c0a7e2b */ /* 0x000fe2000800000a */
[----:B------:R-:W-:Y:S01]  /*0810*/  UMOV UR4, 0x99999dfb ;  /* 0x99999dfb00047882 */ /* 0x000fe20000000000 */
[----:B------:R-:W-:-:S03]  /*0820*/  UMOV UR5, 0x3f899999 ;  /* 0x3f89999900057882 */ /* 0x000fc60000000000 */
[----:B------:R-:W-:Y:S02]  /*0830*/  VIADD R27, R3, 0x100000 ;  /* 0x00100000031b7836 */ /* 0x000fe40000000000 */
[----:B------:R-:W-:Y:S01]  /*0840*/  IMAD.MOV.U32 R26, RZ, RZ, R2 ;  /* 0x000000ffff1a7224 */ /* 0x000fe200078e0002 */
[----:B------:R-:W-:Y:S01]  /*0850*/  DFMA R18, R12, R10, UR4 ;  /* 0x000000040c127e2b */ /* 0x000fe2000800000a */
[----:B------:R-:W-:Y:S01]  /*0860*/  UMOV UR4, 0x55555555 ;  /* 0x5555555500047882 */ /* 0x000fe20000000000 */
[----:B------:R-:W-:-:S06]  /*0870*/  UMOV UR5, 0x3fb55555 ;  /* 0x3fb5555500057882 */ /* 0x000fcc0000000000 */
[----:B------:R-:W-:-:S08]  /*0880*/  DFMA R10, R12, R18, UR4 ;  /* 0x000000040c0a7e2b */ /* 0x000fd00008000012 */
[----:B------:R-:W-:Y:S01]  /*0890*/  DADD R14, -R10, UR4 ;  /* 0x000000040a0e7e29 */ /* 0x000fe20008000100 */
[----:B------:R-:W-:Y:S01]  /*08a0*/  UMOV UR4, 0xb9e7b0 ;  /* 0x00b9e7b000047882 */ /* 0x000fe20000000000 */
[----:B------:R-:W-:-:S06]  /*08b0*/  UMOV UR5, 0x3c46a4cb ;  /* 0x3c46a4cb00057882 */ /* 0x000fcc0000000000 */
[----:B------:R-:W-:Y:S02]  /*08c0*/  DFMA R18, R12, R18, R14 ;  /* 0x000000120c12722b */ /* 0x000fe4000000000e */
[C---:B------:R-:W-:Y:S02]  /*08d0*/  DFMA R14, R6.reuse, R6, -R20 ;  /* 0x00000006060e722b */ /* 0x040fe40000000814 */
[----:B------:R-:W-:-:S04]  /*08e0*/  DMUL R12, R6, R20 ;  /* 0x00000014060c7228 */ /* 0x000fc80000000000 */
[----:B------:R-:W-:Y:S01]  /*08f0*/  DADD R18, R18, -UR4 ;  /* 0x8000000412127e29 */ /* 0x000fe20008000000 */
[----:B------:R-:W-:Y:S01]  /*0900*/  UMOV UR4, 0x80000000 ;  /* 0x8000000000047882 */ /* 0x000fe20000000000 */
[C---:B------:R-:W-:Y:S01]  /*0910*/  DFMA R14, R6.reuse, R26, R14 ;  /* 0x0000001a060e722b */ /* 0x040fe2000000000e */
[----:B------:R-:W-:Y:S01]  /*0920*/  UMOV UR5, 0x43300000 ;  /* 0x4330000000057882 */ /* 0x000fe20000000000 */
[----:B------:R-:W-:-:S08]  /*0930*/  DFMA R26, R6, R20, -R12 ;  /* 0x00000014061a722b */ /* 0x000fd0000000080c */
[----:B------:R-:W-:Y:S02]  /*0940*/  DFMA R26, R2, R20, R26 ;  /* 0x00000014021a722b */ /* 0x000fe4000000001a */
[----:B------:R-:W-:-:S06]  /*0950*/  DADD R20, R10, R18 ;  /* 0x000000000a147229 */ /* 0x000fcc0000000012 */
[----:B------:R-:W-:Y:S02]  /*0960*/  DFMA R14, R6, R14, R26 ;  /* 0x0000000e060e722b */ /* 0x000fe4000000001a */
[----:B------:R-:W-:Y:S02]  /*0970*/  DADD R26, R10, -R20 ;  /* 0x000000000a1a7229 */ /* 0x000fe40000000814 */
[----:B------:R-:W-:-:S06]  /*0980*/  DMUL R10, R20, R12 ;  /* 0x0000000c140a7228 */ /* 0x000fcc0000000000 */
[----:B------:R-:W-:Y:S02]  /*0990*/  DADD R18, R18, R26 ;  /* 0x0000000012127229 */ /* 0x000fe4000000001a */
[----:B------:R-:W-:-:S08]  /*09a0*/  DFMA R26, R20, R12, -R10 ;  /* 0x0000000c141a722b */ /* 0x000fd0000000080a */
[----:B------:R-:W-:-:S08]  /*09b0*/  DFMA R14, R20, R14, R26 ;  /* 0x0000000e140e722b */ /* 0x000fd0000000001a */
[----:B------:R-:W-:-:S08]  /*09c0*/  DFMA R18, R18, R12, R14 ;  /* 0x0000000c1212722b */ /* 0x000fd0000000000e */
[----:B------:R-:W-:-:S08]  /*09d0*/  DADD R14, R10, R18 ;  /* 0x000000000a0e7229 */ /* 0x000fd00000000012 */
[--C-:B------:R-:W-:Y:S02]  /*09e0*/  DADD R12, R6, R14.reuse ;  /* 0x00000000060c7229 */ /* 0x100fe4000000000e */
[----:B------:R-:W-:-:S06]  /*09f0*/  DADD R10, R10, -R14 ;  /* 0x000000000a0a7229 */ /* 0x000fcc000000080e */
[----:B------:R-:W-:Y:S02]  /*0a00*/  DADD R6, R6, -R12 ;  /* 0x0000000006067229 */ /* 0x000fe4000000080c */
[----:B------:R-:W-:-:S06]  /*0a10*/  DADD R10, R18, R10 ;  /* 0x00000000120a7229 */ /* 0x000fcc000000000a */
[----:B------:R-:W-:-:S08]  /*0a20*/  DADD R6, R14, R6 ;  /* 0x000000000e067229 */ /* 0x000fd00000000006 */
[----:B------:R-:W-:-:S08]  /*0a30*/  DADD R6, R10, R6 ;  /* 0x000000000a067229 */ /* 0x000fd00000000006 */
[----:B------:R-:W-:Y:S01]  /*0a40*/  DADD R6, R2, R6 ;  /* 0x0000000002067229 */ /* 0x000fe20000000006 */
[----:B------:R-:W-:Y:S01]  /*0a50*/  LOP3.LUT R2, R9, 0x80000000, RZ, 0x3c, !PT ;  /* 0x8000000009027812 */ /* 0x000fe200078e3cff */
[----:B------:R-:W-:-:S06]  /*0a60*/  IMAD.MOV.U32 R3, RZ, RZ, 0x43300000 ;  /* 0x43300000ff037424 */ /* 0x000fcc00078e00ff */
[----:B------:R-:W-:Y:S02]  /*0a70*/  DADD R8, R12, R6 ;  /* 0x000000000c087229 */ /* 0x000fe40000000006 */
[----:B------:R-:W-:Y:S01]  /*0a80*/  DADD R10, R2, -UR4 ;  /* 0x80000004020a7e29 */ /* 0x000fe20008000000 */
[----:B------:R-:W-:Y:S01]  /*0a90*/  UMOV UR4, 0xfefa39ef ;  /* 0xfefa39ef00047882 */ /* 0x000fe20000000000 */
[----:B------:R-:W-:-:S04]  /*0aa0*/  UMOV UR5, 0x3fe62e42 ;  /* 0x3fe62e4200057882 */ /* 0x000fc80000000000 */
[--C-:B------:R-:W-:Y:S02]  /*0ab0*/  DADD R12, R12, -R8.reuse ;  /* 0x000000000c0c7229 */ /* 0x100fe40000000808 */
[----:B------:R-:W-:-:S06]  /*0ac0*/  DFMA R2, R10, UR4, R8 ;  /* 0x000000040a027c2b */ /* 0x000fcc0008000008 */
[----:B------:R-:W-:Y:S02]  /*0ad0*/  DADD R12, R6, R12 ;  /* 0x00000000060c7229 */ /* 0x000fe4000000000c */
[----:B------:R-:W-:-:S08]  /*0ae0*/  DFMA R14, R10, -UR4, R2 ;  /* 0x800000040a0e7c2b */ /* 0x000fd00008000002 */
[----:B------:R-:W-:-:S08]  /*0af0*/  DADD R14, -R8, R14 ;  /* 0x00000000080e7229 */ /* 0x000fd0000000010e */
[----:B------:R-:W-:-:S08]  /*0b00*/  DADD R12, R12, -R14 ;  /* 0x000000000c0c7229 */ /* 0x000fd0000000080e */
[----:B------:R-:W-:-:S08]  /*0b10*/  DFMA R12, R10, UR6, R12 ;  /* 0x000000060a0c7c2b */ /* 0x000fd0000800000c */
[----:B------:R-:W-:-:S08]  /*0b20*/  DADD R6, R2, R12 ;  /* 0x0000000002067229 */ /* 0x000fd0000000000c */
[----:B------:R-:W-:Y:S02]  /*0b30*/  DADD R8, R2, -R6 ;  /* 0x0000000002087229 */ /* 0x000fe40000000806 */
[----:B------:R-:W-:-:S06]  /*0b40*/  DMUL R2, R6, 2 ;  /* 0x4000000006027828 */ /* 0x000fcc0000000000 */
[----:B------:R-:W-:Y:S02]  /*0b50*/  DADD R8, R12, R8 ;  /* 0x000000000c087229 */ /* 0x000fe40000000008 */
[----:B------:R-:W-:-:S08]  /*0b60*/  DFMA R10, R6, 2, -R2 ;  /* 0x40000000060a782b */ /* 0x000fd00000000802 */
[----:B------:R-:W-:Y:S01]  /*0b70*/  DFMA R10, R8, 2, R10 ;  /* 0x40000000080a782b */ /* 0x000fe2000000000a */
[----:B------:R-:W-:Y:S01]  /*0b80*/  MOV R8, 0x652b82fe ;  /* 0x652b82fe00087802 */ /* 0x000fe20000000f00 */
[----:B------:R-:W-:-:S06]  /*0b90*/  IMAD.MOV.U32 R9, RZ, RZ, 0x3ff71547 ;  /* 0x3ff71547ff097424 */ /* 0x000fcc00078e00ff */
[----:B------:R-:W-:-:S08]  /*0ba0*/  DADD R6, R2, R10 ;  /* 0x0000000002067229 */ /* 0x000fd0000000000a */
[----:B------:R-:W-:Y:S02]  /*0bb0*/  DFMA R8, R6, R8, 6.75539944105574400000e+15 ;  /* 0x433800000608742b */ /* 0x000fe40000000008 */
[----:B------:R-:W-:Y:S01]  /*0bc0*/  FSETP.GEU.AND P0, PT, |R7|, 4.1917929649353027344, PT ;  /* 0x4086232b0700780b */ /* 0x000fe20003f0e200 */
[----:B------:R-:W-:-:S05]  /*0bd0*/  DADD R2, R2, -R6 ;  /* 0x0000000002027229 */ /* 0x000fca0000000806 */
[----:B------:R-:W-:-:S03]  /*0be0*/  DADD R12, R8, -6.75539944105574400000e+15 ;  /* 0xc3380000080c7429 */ /* 0x000fc60000000000 */
[----:B------:R-:W-:-:S05]  /*0bf0*/  DADD R10, R10, R2 ;  /* 0x000000000a0a7229 */ /* 0x000fca0000000002 */
[----:B------:R-:W-:Y:S01]  /*0c00*/  DFMA R14, R12, -UR4, R6 ;  /* 0x800000040c0e7c2b */ /* 0x000fe20008000006 */
[----:B------:R-:W-:Y:S01]  /*0c10*/  UMOV UR4, 0x3b39803f ;  /* 0x3b39803f00047882 */ /* 0x000fe20000000000 */
[----:B------:R-:W-:-:S06]  /*0c20*/  UMOV UR5, 0x3c7abc9e ;  /* 0x3c7abc9e00057882 */ /* 0x000fcc0000000000 */
[----:B------:R-:W-:Y:S01]  /*0c30*/  DFMA R12, R12, -UR4, R14 ;  /* 0x800000040c0c7c2b */ /* 0x000fe2000800000e */
[----:B------:R-:W-:Y:S01]  /*0c40*/  UMOV UR4, 0x69ce2bdf ;  /* 0x69ce2bdf00047882 */ /* 0x000fe20000000000 */
[----:B------:R-:W-:Y:S01]  /*0c50*/  IMAD.MOV.U32 R14, RZ, RZ, -0x35dec16 ;  /* 0xfca213eaff0e7424 */ /* 0x000fe200078e00ff */
[----:B------:R-:W-:Y:S01]  /*0c60*/  MOV R15, 0x3e928af3 ;  /* 0x3e928af3000f7802 */ /* 0x000fe20000000f00 */
[----:B------:R-:W-:-:S05]  /*0c70*/  UMOV UR5, 0x3e5ade15 ;  /* 0x3e5ade1500057882 */ /* 0x000fca0000000000 */
[----:B------:R-:W-:Y:S01]  /*0c80*/  DFMA R14, R12, UR4, R14 ;  /* 0x000000040c0e7c2b */ /* 0x000fe2000800000e */
[----:B------:R-:W-:Y:S01]  /*0c90*/  UMOV UR4, 0x62401315 ;  /* 0x6240131500047882 */ /* 0x000fe20000000000 */
[----:B------:R-:W-:-:S06]  /*0ca0*/  UMOV UR5, 0x3ec71dee ;  /* 0x3ec71dee00057882 */ /* 0x000fcc0000000000 */
[----:B------:R-:W-:Y:S01]  /*0cb0*/  DFMA R14, R12, R14, UR4 ;  /* 0x000000040c0e7e2b */ /* 0x000fe2000800000e */
        /* <DEDUP_REMOVED lines=20> */
[----:B------:R-:W-:-:S08]  /*0e00*/  DFMA R14, R12, R14, UR4 ;  /* 0x000000040c0e7e2b */ /* 0x000fd0000800000e */
[----:B------:R-:W-:-:S08]  /*0e10*/  DFMA R14, R12, R14, 1 ;  /* 0x3ff000000c0e742b */ /* 0x000fd0000000000e */
[----:B------:R-:W-:-:S10]  /*0e20*/  DFMA R12, R12, R14, 1 ;  /* 0x3ff000000c0c742b */ /* 0x000fd4000000000e */
[----:B------:R-:W-:Y:S02]  /*0e30*/  IMAD R3, R8, 0x100000, R13 ;  /* 0x0010000008037824 */ /* 0x000fe400078e020d */
[----:B------:R-:W-:Y:S01]  /*0e40*/  IMAD.MOV.U32 R2, RZ, RZ, R12 ;  /* 0x000000ffff027224 */ /* 0x000fe200078e000c */
[----:B------:R-:W-:Y:S06]  /*0e50*/  @!P0 BRA `(.L_x_8) ;  /* 0x0000000000308947 */ /* 0x000fec0003800000 */
[----:B------:R-:W-:Y:S01]  /*0e60*/  FSETP.GEU.AND P1, PT, |R7|, 4.2275390625, PT ;  /* 0x408748000700780b */ /* 0x000fe20003f2e200 */
[C---:B------:R-:W-:Y:S02]  /*0e70*/  DADD R14, R6.reuse, +INF ;  /* 0x7ff00000060e7429 */ /* 0x040fe40000000000 */
[----:B------:R-:W-:-:S08]  /*0e80*/  DSETP.GEU.AND P0, PT, R6, RZ, PT ;  /* 0x000000ff0600722a */ /* 0x000fd00003f0e000 */
[----:B------:R-:W-:Y:S02]  /*0e90*/  FSEL R3, R15, RZ, P0 ;  /* 0x000000ff0f037208 */ /* 0x000fe40000000000 */
[----:B------:R-:W-:-:S04]  /*0ea0*/  @!P1 LEA.HI R2, R8, R8, RZ, 0x1 ;  /* 0x0000000808029211 */ /* 0x000fc800078f08ff */
[----:B------:R-:W-:Y:S02]  /*0eb0*/  @!P1 SHF.R.S32.HI R7, RZ, 0x1, R2 ;  /* 0x00000001ff079819 */ /* 0x000fe40000011402 */
[----:B------:R-:W-:Y:S02]  /*0ec0*/  FSEL R2, R14, RZ, P0 ;  /* 0x000000ff0e027208 */ /* 0x000fe40000000000 */
[----:B------:R-:W-:Y:S01]  /*0ed0*/  @!P1 IADD3 R6, PT, PT, R8, -R7, RZ ;  /* 0x8000000708069210 */ /* 0x000fe20007ffe0ff */
[----:B------:R-:W-:-:S03]  /*0ee0*/  @!P1 IMAD R13, R7, 0x100000, R13 ;  /* 0x00100000070d9824 */ /* 0x000fc600078e020d */
[----:B------:R-:W-:Y:S01]  /*0ef0*/  @!P1 LEA R7, R6, 0x3ff00000, 0x14 ;  /* 0x3ff0000006079811 */ /* 0x000fe200078ea0ff */
[----:B------:R-:W-:-:S06]  /*0f00*/  @!P1 IMAD.MOV.U32 R6, RZ, RZ, RZ ;  /* 0x000000ffff069224 */ /* 0x000fcc00078e00ff */
[----:B------:R-:W-:-:S11]  /*0f10*/  @!P1 DMUL R2, R12, R6 ;  /* 0x000000060c029228 */ /* 0x000fd60000000000 */
.L_x_8:
[----:B------:R-:W-:Y:S02]  /*0f20*/  DFMA R10, R10, R2, R2 ;  /* 0x000000020a0a722b */ /* 0x000fe40000000002 */
[----:B------:R-:W-:-:S08]  /*0f30*/  DSETP.NEU.AND P0, PT, |R2|, +INF , PT ;  /* 0x7ff000000200742a */ /* 0x000fd00003f0d200 */
[----:B------:R-:W-:Y:S02]  /*0f40*/  FSEL R6, R2, R10, !P0 ;  /* 0x0000000a02067208 */ /* 0x000fe40004000000 */
[----:B------:R-:W-:Y:S01]  /*0f50*/  FSEL R7, R3, R11, !P0 ;  /* 0x0000000b03077208 */ /* 0x000fe20004000000 */
[----:B------:R-:W-:Y:S01]  /*0f60*/  IMAD.MOV.U32 R3, RZ, RZ, 0x0 ;  /* 0x00000000ff037424 */ /* 0x000fe200078e00ff */
[----:B------:R-:W-:-:S04]  /*0f70*/  MOV R2, R0 ;  /* 0x0000000000027202 */ /* 0x000fc80000000f00 */
[----:B------:R-:W-:Y:S05]  /*0f80*/  RET.REL.NODEC R2 `(_Z6simplePf) ;  /* 0xfffffff0021c7950 */ /* 0x000fea0003c3ffff */
.L_x_9:
[----:B------:R-:W-:-:S00]  /*0f90*/  BRA `(.L_x_9) ;  /* 0xfffffffc00fc7947 */ /* 0x000fc0000383ffff */
[----:B------:R-:W-:-:S00]  /*0fa0*/  NOP ;  /* 0x0000000000007918 */ /* 0x000fc00000000000 */
        /* <DEDUP_REMOVED lines=13> */
.L_x_11:


//--------------------- .nv.global.init           --------------------------
	.section	.nv.global.init,"aw",@progbits
.nv.global.init:
	.type		$str,@object
	.size		$str,(.L_0 - $str)
$str:
        /*0000*/ 	.byte	0x62, 0x6f, 0x6e, 0x6a, 0x6f, 0x75, 0x72, 0x0a, 0x00
.L_0:


//--------------------- .nv.shared.reserved.0     --------------------------
	.section	.nv.shared.reserved.0,"aw",@nobits
	.weak		__nv_reservedSMEM_offset_0_alias
	.size		__nv_reservedSMEM_offset_0_alias, 0, 64
	.other		__nv_reservedSMEM_offset_0_alias,@"STO_CUDA_RESERVED_SHARED STV_DEFAULT"
__nv_reservedSMEM_offset_0_alias:
	.zero		0
	.zero		64


//--------------------- .nv.constant0._Z6simplePf --------------------------
	.section	.nv.constant0._Z6simplePf,"a",@progbits
	.sectionflags	@""
	.align	4
.nv.constant0._Z6simplePf:
	.zero		904


//--------------------- SYMBOLS --------------------------

	.type		.nv.reservedSmem.offset0,@object
	.size		.nv.reservedSmem.offset0,0x4
	.type		vprintf,@function
